//
// Generated by NVIDIA NVVM Compiler
//
// Compiler Build ID: CL-36424714
// Cuda compilation tools, release 13.0, V13.0.88
// Based on NVVM 20.0.0
//

.version 9.0
.target sm_100
.address_size 64

	// .globl	_Z9transposePiS_
// _ZZ9transposePiS_E4smem has been demoted

.visible .entry _Z9transposePiS_(
	.param .u64 .ptr .align 1 _Z9transposePiS__param_0,
	.param .u64 .ptr .align 1 _Z9transposePiS__param_1
)
{
	.reg .pred 	%p<7>;
	.reg .b32 	%r<26>;
	.reg .b64 	%rd<9>;
	// demoted variable
	.shared .align 4 .b8 _ZZ9transposePiS_E4smem[1088];
	ld.param.u64 	%rd1, [_Z9transposePiS__param_0];
	ld.param.u64 	%rd2, [_Z9transposePiS__param_1];
	mov.u32 	%r9, %ctaid.x;
	shl.b32 	%r1, %r9, 4;
	mov.u32 	%r10, %ctaid.y;
	shl.b32 	%r2, %r10, 4;
	mov.u32 	%r3, %tid.x;
	add.s32 	%r4, %r1, %r3;
	mov.u32 	%r5, %tid.y;
	add.s32 	%r11, %r2, %r5;
	setp.gt.s32 	%p1, %r4, 255;
	setp.gt.u32 	%p2, %r11, 255;
	or.pred  	%p3, %p1, %p2;
	@%p3 bra 	$L__BB0_2;
	cvta.to.global.u64 	%rd3, %rd1;
	shl.b32 	%r12, %r11, 8;
	add.s32 	%r13, %r12, %r4;
	mul.wide.s32 	%rd4, %r13, 4;
	add.s64 	%rd5, %rd3, %rd4;
	ld.global.u32 	%r14, [%rd5];
	mov.u32 	%r15, _ZZ9transposePiS_E4smem;
	mad.lo.s32 	%r16, %r5, 68, %r15;
	shl.b32 	%r17, %r3, 2;
	add.s32 	%r18, %r16, %r17;
	st.shared.u32 	[%r18], %r14;
$L__BB0_2:
	bar.sync 	0;
	add.s32 	%r7, %r2, %r3;
	add.s32 	%r8, %r1, %r5;
	setp.gt.u32 	%p4, %r7, 255;
	setp.gt.s32 	%p5, %r8, 255;
	or.pred  	%p6, %p4, %p5;
	@%p6 bra 	$L__BB0_4;
	mov.u32 	%r19, _ZZ9transposePiS_E4smem;
	mad.lo.s32 	%r20, %r3, 68, %r19;
	shl.b32 	%r21, %r5, 2;
	add.s32 	%r22, %r20, %r21;
	ld.shared.u32 	%r23, [%r22];
	shl.b32 	%r24, %r8, 8;
	add.s32 	%r25, %r24, %r7;
	cvta.to.global.u64 	%rd6, %rd2;
	mul.wide.s32 	%rd7, %r25, 4;
	add.s64 	%rd8, %rd6, %rd7;
	st.global.u32 	[%rd8], %r23;
$L__BB0_4:
	ret;

}


// ===== COMPILED SASS (sm_100) =====

	.target	sm_100

	.elftype	@"ET_EXEC"


//--------------------- .note.nv.tkinfo           --------------------------
	.section	.note.nv.tkinfo,"",@"SHT_NOTE"
	.sectionflags	@"SHF_NOTE_NV_TKINFO"
	.tkinfo
        /*0018*/ 	.word	0x00000002
        /*0030*/ 	.string	""
        /*0030*/ 	.string	"ptxas"
        /*0030*/ 	.string	"Cuda compilation tools, release 13.0, V13.0.88"
        /*0030*/ 	.string	"Build cuda_13.0.r13.0/compiler.36424714_0"
        /*0030*/ 	.string	"-arch sm_100 -m 64 "



//--------------------- .note.nv.cuinfo           --------------------------
	.section	.note.nv.cuinfo,"",@"SHT_NOTE"
	.sectionflags	@"SHF_NOTE_NV_CUINFO"
        /*0018*/ 	.short	0x0002
        /*001a*/ 	.short	0x0064
        /*001c*/ 	.short	0x0082
	.zero		2


//--------------------- .nv.info                  --------------------------
	.section	.nv.info,"",@"SHT_CUDA_INFO"
	.align	4


	//----- nvinfo : EIATTR_REGCOUNT
	.align		4
        /*0000*/ 	.byte	0x04, 0x2f
        /*0002*/ 	.short	(.L_1 - .L_0)
	.align		4
.L_0:
        /*0004*/ 	.word	index@(_Z9transposePiS_)
        /*0008*/ 	.word	0x0000000e


	//----- nvinfo : EIATTR_FRAME_SIZE
	.align		4
.L_1:
        /*000c*/ 	.byte	0x04, 0x11
        /*000e*/ 	.short	(.L_3 - .L_2)
	.align		4
.L_2:
        /*0010*/ 	.word	index@(_Z9transposePiS_)
        /*0014*/ 	.word	0x00000000


	//----- nvinfo : EIATTR_MIN_STACK_SIZE
	.align		4
.L_3:
        /*0018*/ 	.byte	0x04, 0x12
        /*001a*/ 	.short	(.L_5 - .L_4)
	.align		4
.L_4:
        /*001c*/ 	.word	index@(_Z9transposePiS_)
        /*0020*/ 	.word	0x00000000
.L_5:


//--------------------- .nv.compat                --------------------------
	.section	.nv.compat,"",@"SHT_CUDA_COMPAT_INFO"
	.align	4
        /*0000*/ 	.byte	0x02, 0x09, 0x00, 0x00, 0x02, 0x02, 0x01, 0x00, 0x02, 0x05, 0x05, 0x00, 0x03, 0x07, 0x01, 0x01
        /*0010*/ 	.byte	0x02, 0x03, 0x00, 0x00, 0x02, 0x06, 0x01, 0x00, 0x04, 0x0b, 0x08, 0x00, 0x09, 0x00, 0x00, 0x00
        /*0020*/ 	.byte	0x00, 0x00, 0x00, 0x00


//--------------------- .nv.info._Z9transposePiS_ --------------------------
	.section	.nv.info._Z9transposePiS_,"",@"SHT_CUDA_INFO"
	.sectionflags	@""
	.align	4


	//----- nvinfo : EIATTR_CUDA_API_VERSION
	.align		4
        /*0000*/ 	.byte	0x04, 0x37
        /*0002*/ 	.short	(.L_7 - .L_6)
.L_6:
        /*0004*/ 	.word	0x00000082


	//----- nvinfo : EIATTR_KPARAM_INFO
	.align		4
.L_7:
        /*0008*/ 	.byte	0x04, 0x17
        /*000a*/ 	.short	(.L_9 - .L_8)
.L_8:
        /*000c*/ 	.word	0x00000000
        /*0010*/ 	.short	0x0001
        /*0012*/ 	.short	0x0008
        /*0014*/ 	.byte	0x00, 0xf5, 0x21, 0x00


	//----- nvinfo : EIATTR_KPARAM_INFO
	.align		4
.L_9:
        /*0018*/ 	.byte	0x04, 0x17
        /*001a*/ 	.short	(.L_11 - .L_10)
.L_10:
        /*001c*/ 	.word	0x00000000
        /*0020*/ 	.short	0x0000
        /*0022*/ 	.short	0x0000
        /*0024*/ 	.byte	0x00, 0xf5, 0x21, 0x00


	//----- nvinfo : EIATTR_SPARSE_MMA_MASK
	.align		4
.L_11:
        /*0028*/ 	.byte	0x03, 0x50
        /*002a*/ 	.short	0x0000


	//----- nvinfo : EIATTR_MAXREG_COUNT
	.align		4
        /*002c*/ 	.byte	0x03, 0x1b
        /*002e*/ 	.short	0x00ff


	//----- nvinfo : EIATTR_NUM_BARRIERS
	.align		4
        /*0030*/ 	.byte	0x02, 0x4c
        /*0032*/ 	.byte	0x01
	.zero		1


	//----- nvinfo : EIATTR_MERCURY_ISA_VERSION
	.align		4
        /*0034*/ 	.byte	0x03, 0x5f
        /*0036*/ 	.short	0x0101


	//----- nvinfo : EIATTR_VRC_CTA_INIT_COUNT
	.align		4
        /*0038*/ 	.byte	0x02, 0x4a
	.zero		1
	.zero		1


	//----- nvinfo : EIATTR_EXIT_INSTR_OFFSETS
	.align		4
        /*003c*/ 	.byte	0x04, 0x1c
        /*003e*/ 	.short	(.L_13 - .L_12)


	//   ....[0]....
.L_12:
        /*0040*/ 	.word	0x00000190


	//   ....[1]....
        /*0044*/ 	.word	0x00000240


	//----- nvinfo : EIATTR_CBANK_PARAM_SIZE
	.align		4
.L_13:
        /*0048*/ 	.byte	0x03, 0x19
        /*004a*/ 	.short	0x0010


	//----- nvinfo : EIATTR_PARAM_CBANK
	.align		4
        /*004c*/ 	.byte	0x04, 0x0a
        /*004e*/ 	.short	(.L_15 - .L_14)
	.align		4
.L_14:
        /*0050*/ 	.word	index@(.nv.constant0._Z9transposePiS_)
        /*0054*/ 	.short	0x0380
        /*0056*/ 	.short	0x0010


	//----- nvinfo : EIATTR_SW_WAR
	.align		4
.L_15:
        /*0058*/ 	.byte	0x04, 0x36
        /*005a*/ 	.short	(.L_17 - .L_16)
.L_16:
        /*005c*/ 	.word	0x00000008
.L_17:


//--------------------- .nv.callgraph             --------------------------
	.section	.nv.callgraph,"",@"SHT_CUDA_CALLGRAPH"
	.align	4
	.sectionentsize	8
	.align		4
        /*0000*/ 	.word	0x00000000
	.align		4
        /*0004*/ 	.word	0xffffffff
	.align		4
        /*0008*/ 	.word	0x00000000
	.align		4
        /*000c*/ 	.word	0xfffffffe
	.align		4
        /*0010*/ 	.word	0x00000000
	.align		4
        /*0014*/ 	.word	0xfffffffd
	.align		4
        /*0018*/ 	.word	0x00000000
	.align		4
        /*001c*/ 	.word	0xfffffffc


//--------------------- .text._Z9transposePiS_    --------------------------
	.section	.text._Z9transposePiS_,"ax",@progbits
	.align	128
        .global         _Z9transposePiS_
        .type           _Z9transposePiS_,@function
        .size           _Z9transposePiS_,(.L_x_1 - _Z9transposePiS_)
        .other          _Z9transposePiS_,@"STO_CUDA_ENTRY STV_DEFAULT"
_Z9transposePiS_:
.text._Z9transposePiS_:
[----:B------:R-:W-:Y:S01]  /*0000*/  LDC R1, c[0x0][0x37c] ;  /* 0x0000df00ff017b82 */ /* 0x000fe20000000800 */
[----:B------:R-:W0:Y:S01]  /*0010*/  S2R R11, SR_TID.Y ;  /* 0x00000000000b7919 */ /* 0x000e220000002200 */
[----:B------:R-:W1:Y:S01]  /*0020*/  LDCU.64 UR4, c[0x0][0x358] ;  /* 0x00006b00ff0477ac */ /* 0x000e620008000a00 */
[----:B------:R-:W0:Y:S01]  /*0030*/  S2R R4, SR_CTAID.Y ;  /* 0x0000000000047919 */ /* 0x000e220000002600 */
[----:B------:R-:W2:Y:S01]  /*0040*/  S2R R7, SR_CTAID.X ;  /* 0x0000000000077919 */ /* 0x000ea20000002500 */
[----:B------:R-:W2:Y:S01]  /*0050*/  S2R R9, SR_TID.X ;  /* 0x0000000000097919 */ /* 0x000ea20000002100 */
[----:B0-----:R-:W-:-:S05]  /*0060*/  IMAD R5, R4, 0x10, R11 ;  /* 0x0000001004057824 */ /* 0x001fca00078e020b */
[----:B------:R-:W-:Y:S01]  /*0070*/  ISETP.GT.U32.AND P0, PT, R5, 0xff, PT ;  /* 0x000000ff0500780c */ /* 0x000fe20003f04070 */
[----:B--2---:R-:W-:-:S05]  /*0080*/  IMAD R0, R7, 0x10, R9 ;  /* 0x0000001007007824 */ /* 0x004fca00078e0209 */
[----:B------:R-:W-:-:S13]  /*0090*/  ISETP.GT.OR P0, PT, R0, 0xff, P0 ;  /* 0x000000ff0000780c */ /* 0x000fda0000704670 */
[----:B------:R-:W0:Y:S01]  /*00a0*/  @!P0 LDC.64 R2, c[0x0][0x380] ;  /* 0x0000e000ff028b82 */ /* 0x000e220000000a00 */
[----:B------:R-:W-:-:S05]  /*00b0*/  @!P0 LEA R5, R5, R0, 0x8 ;  /* 0x0000000005058211 */ /* 0x000fca00078e40ff */
[----:B0-----:R-:W-:-:S06]  /*00c0*/  @!P0 IMAD.WIDE R2, R5, 0x4, R2 ;  /* 0x0000000405028825 */ /* 0x001fcc00078e0202 */
[----:B-1----:R-:W2:Y:S01]  /*00d0*/  @!P0 LDG.E R2, desc[UR4][R2.64] ;  /* 0x0000000402028981 */ /* 0x002ea2000c1e1900 */
[----:B------:R-:W-:Y:S01]  /*00e0*/  @!P0 MOV R0, 0x400 ;  /* 0x0000040000008802 */ /* 0x000fe20000000f00 */
[----:B------:R-:W-:Y:S01]  /*00f0*/  IMAD R7, R7, 0x10, R11 ;  /* 0x0000001007077824 */ /* 0x000fe200078e020b */
[----:B------:R-:W0:Y:S01]  /*0100*/  @!P0 S2R R5, SR_CgaCtaId ;  /* 0x0000000000058919 */ /* 0x000e220000008800 */
[----:B------:R-:W-:-:S03]  /*0110*/  IMAD R4, R4, 0x10, R9 ;  /* 0x0000001004047824 */ /* 0x000fc600078e0209 */
[----:B------:R-:W-:-:S04]  /*0120*/  ISETP.GT.AND P1, PT, R7, 0xff, PT ;  /* 0x000000ff0700780c */ /* 0x000fc80003f24270 */
[----:B------:R-:W-:Y:S02]  /*0130*/  ISETP.GT.U32.OR P1, PT, R4, 0xff, P1 ;  /* 0x000000ff0400780c */ /* 0x000fe40000f24470 */
[----:B0-----:R-:W-:-:S05]  /*0140*/  @!P0 LEA R0, R5, R0, 0x18 ;  /* 0x0000000005008211 */ /* 0x001fca00078ec0ff */
[----:B------:R-:W-:-:S05]  /*0150*/  @!P0 IMAD R0, R11, 0x44, R0 ;  /* 0x000000440b008824 */ /* 0x000fca00078e0200 */
[----:B------:R-:W-:-:S05]  /*0160*/  @!P0 LEA R5, R9, R0, 0x2 ;  /* 0x0000000009058211 */ /* 0x000fca00078e10ff */
[----:B--2---:R0:W-:Y:S01]  /*0170*/  @!P0 STS [R5], R2 ;  /* 0x0000000205008388 */ /* 0x0041e20000000800 */
[----:B------:R-:W-:Y:S06]  /*0180*/  BAR.SYNC.DEFER_BLOCKING 0x0 ;  /* 0x0000000000007b1d */ /* 0x000fec0000010000 */
[----:B------:R-:W-:Y:S05]  /*0190*/  @P1 EXIT ;  /* 0x000000000000194d */ /* 0x000fea0003800000 */
[----:B------:R-:W1:Y:S01]  /*01a0*/  S2R R3, SR_CgaCtaId ;  /* 0x0000000000037919 */ /* 0x000e620000008800 */
[----:B------:R-:W-:Y:S02]  /*01b0*/  MOV R0, 0x400 ;  /* 0x0000040000007802 */ /* 0x000fe40000000f00 */
[----:B------:R-:W-:Y:S02]  /*01c0*/  LEA R7, R7, R4, 0x8 ;  /* 0x0000000407077211 */ /* 0x000fe400078e40ff */
[----:B-1----:R-:W-:Y:S02]  /*01d0*/  LEA R0, R3, R0, 0x18 ;  /* 0x0000000003007211 */ /* 0x002fe400078ec0ff */
[----:B0-----:R-:W0:Y:S03]  /*01e0*/  LDC.64 R2, c[0x0][0x388] ;  /* 0x0000e200ff027b82 */ /* 0x001e260000000a00 */
[----:B------:R-:W-:-:S04]  /*01f0*/  IMAD R0, R9, 0x44, R0 ;  /* 0x0000004409007824 */ /* 0x000fc800078e0200 */
[----:B------:R-:W-:-:S05]  /*0200*/  IMAD R0, R11, 0x4, R0 ;  /* 0x000000040b007824 */ /* 0x000fca00078e0200 */
[----:B------:R-:W1:Y:S01]  /*0210*/  LDS R5, [R0] ;  /* 0x0000000000057984 */ /* 0x000e620000000800 */
[----:B0-----:R-:W-:-:S05]  /*0220*/  IMAD.WIDE R2, R7, 0x4, R2 ;  /* 0x0000000407027825 */ /* 0x001fca00078e0202 */
[----:B-1----:R-:W-:Y:S01]  /*0230*/  STG.E desc[UR4][R2.64], R5 ;  /* 0x0000000502007986 */ /* 0x002fe2000c101904 */
[----:B------:R-:W-:Y:S05]  /*0240*/  EXIT ;  /* 0x000000000000794d */ /* 0x000fea0003800000 */
.L_x_0:
[----:B------:R-:W-:-:S00]  /*0250*/  BRA `(.L_x_0) ;  /* 0xfffffffc00fc7947 */ /* 0x000fc0000383ffff */
[----:B------:R-:W-:-:S00]  /*0260*/  NOP ;  /* 0x0000000000007918 */ /* 0x000fc00000000000 */
        /* <DEDUP_REMOVED lines=9> */
.L_x_1:


//--------------------- .nv.shared._Z9transposePiS_ --------------------------
	.section	.nv.shared._Z9transposePiS_,"aw",@nobits
	.sectionflags	@""
	.align	4
.nv.shared._Z9transposePiS_:
	.zero		2112


//--------------------- .nv.shared.reserved.0     --------------------------
	.section	.nv.shared.reserved.0,"aw",@nobits
	.weak		__nv_reservedSMEM_offset_0_alias
	.size		__nv_reservedSMEM_offset_0_alias, 0, 64
	.other		__nv_reservedSMEM_offset_0_alias,@"STO_CUDA_RESERVED_SHARED STV_DEFAULT"
__nv_reservedSMEM_offset_0_alias:
	.zero		0
	.zero		64


//--------------------- .nv.constant0._Z9transposePiS_ --------------------------
	.section	.nv.constant0._Z9transposePiS_,"a",@progbits
	.sectionflags	@""
	.align	4
.nv.constant0._Z9transposePiS_:
	.zero		912


//--------------------- SYMBOLS --------------------------

	.type		.nv.reservedSmem.offset0,@object
	.size		.nv.reservedSmem.offset0,0x4
	.type		.nv.reservedSmem.cap,@object
	.size		.nv.reservedSmem.cap,0x4
